	.headerflags	@"EF_CUDA_TEXMODE_UNIFIED EF_CUDA_64BIT_ADDRESS EF_CUDA_ACCELERATORS EF_CUDA_SM90 EF_CUDA_VIRTUAL_SM(EF_CUDA_SM90)"
	.elftype	@"ET_EXEC"


//--------------------- .nv.info                  --------------------------
	.section	.nv.info,"",@"SHT_CUDA_INFO"
	.align	4


	//----- nvinfo : EIATTR_REGCOUNT
	.align		4
        /*0000*/ 	.byte	0x04, 0x2f
        /*0002*/ 	.short	(.L_1 - .L_0)
	.align		4
.L_0:
        /*0004*/ 	.word	index@(triton_poi_fused_cat_9)
        /*0008*/ 	.word	0x00000014


	//----- nvinfo : EIATTR_MIN_STACK_SIZE
	.align		4
.L_1:
        /*000c*/ 	.byte	0x04, 0x12
        /*000e*/ 	.short	(.L_3 - .L_2)
	.align		4
.L_2:
        /*0010*/ 	.word	index@(triton_poi_fused_cat_9)
        /*0014*/ 	.word	0x00000000


	//----- nvinfo : EIATTR_FRAME_SIZE
	.align		4
.L_3:
        /*0018*/ 	.byte	0x04, 0x11
        /*001a*/ 	.short	(.L_5 - .L_4)
	.align		4
.L_4:
        /*001c*/ 	.word	index@(triton_poi_fused_cat_9)
        /*0020*/ 	.word	0x00000000


	//----- nvinfo : EIATTR_MIN_STACK_SIZE
	.align		4
.L_5:
        /*0024*/ 	.byte	0x04, 0x12
        /*0026*/ 	.short	(.L_7 - .L_6)
	.align		4
.L_6:
        /*0028*/ 	.word	index@(triton_poi_fused_cat_9)
        /*002c*/ 	.word	0x00000000
.L_7:


//--------------------- .nv.info.triton_poi_fused_cat_9 --------------------------
	.section	.nv.info.triton_poi_fused_cat_9,"",@"SHT_CUDA_INFO"
	.sectionflags	@""
	.align	4


	//----- nvinfo : EIATTR_CUDA_API_VERSION
	.align		4
        /*0000*/ 	.byte	0x04, 0x37
        /*0002*/ 	.short	(.L_9 - .L_8)
.L_8:
        /*0004*/ 	.word	0x0000007c


	//----- nvinfo : EIATTR_KPARAM_INFO
	.align		4
.L_9:
        /*0008*/ 	.byte	0x04, 0x17
        /*000a*/ 	.short	(.L_11 - .L_10)
.L_10:
        /*000c*/ 	.word	0x00000000
        /*0010*/ 	.short	0x0003
        /*0012*/ 	.short	0x0018
        /*0014*/ 	.byte	0x00, 0xf0, 0x11, 0x00


	//----- nvinfo : EIATTR_KPARAM_INFO
	.align		4
.L_11:
        /*0018*/ 	.byte	0x04, 0x17
        /*001a*/ 	.short	(.L_13 - .L_12)
.L_12:
        /*001c*/ 	.word	0x00000000
        /*0020*/ 	.short	0x0002
        /*0022*/ 	.short	0x0010
        /*0024*/ 	.byte	0x00, 0xf4, 0x21, 0x00


	//----- nvinfo : EIATTR_KPARAM_INFO
	.align		4
.L_13:
        /*0028*/ 	.byte	0x04, 0x17
        /*002a*/ 	.short	(.L_15 - .L_14)
.L_14:
        /*002c*/ 	.word	0x00000000
        /*0030*/ 	.short	0x0001
        /*0032*/ 	.short	0x0008
        /*0034*/ 	.byte	0x00, 0xf4, 0x21, 0x00


	//----- nvinfo : EIATTR_KPARAM_INFO
	.align		4
.L_15:
        /*0038*/ 	.byte	0x04, 0x17
        /*003a*/ 	.short	(.L_17 - .L_16)
.L_16:
        /*003c*/ 	.word	0x00000000
        /*0040*/ 	.short	0x0000
        /*0042*/ 	.short	0x0000
        /*0044*/ 	.byte	0x00, 0xf4, 0x21, 0x00


	//----- nvinfo : EIATTR_SPARSE_MMA_MASK
	.align		4
.L_17:
        /*0048*/ 	.byte	0x03, 0x50
        /*004a*/ 	.short	0x0000


	//----- nvinfo : EIATTR_MAXREG_COUNT
	.align		4
        /*004c*/ 	.byte	0x03, 0x1b
        /*004e*/ 	.short	0x00ff


	//----- nvinfo : EIATTR_EXIT_INSTR_OFFSETS
	.align		4
        /*0050*/ 	.byte	0x04, 0x1c
        /*0052*/ 	.short	(.L_19 - .L_18)


	//   ....[0]....
.L_18:
        /*0054*/ 	.word	0x000003b0


	//----- nvinfo : EIATTR_REQNTID
	.align		4
.L_19:
        /*0058*/ 	.byte	0x04, 0x10
        /*005a*/ 	.short	(.L_21 - .L_20)
.L_20:
        /*005c*/ 	.word	0x00000080
        /*0060*/ 	.word	0x00000001
        /*0064*/ 	.word	0x00000001


	//----- nvinfo : EIATTR_CBANK_PARAM_SIZE
	.align		4
.L_21:
        /*0068*/ 	.byte	0x03, 0x19
        /*006a*/ 	.short	0x001c


	//----- nvinfo : EIATTR_PARAM_CBANK
	.align		4
        /*006c*/ 	.byte	0x04, 0x0a
        /*006e*/ 	.short	(.L_23 - .L_22)
	.align		4
.L_22:
        /*0070*/ 	.word	index@(.nv.constant0.triton_poi_fused_cat_9)
        /*0074*/ 	.short	0x0210
        /*0076*/ 	.short	0x001c


	//----- nvinfo : EIATTR_SW_WAR
	.align		4
.L_23:
        /*0078*/ 	.byte	0x04, 0x36
        /*007a*/ 	.short	(.L_25 - .L_24)
.L_24:
        /*007c*/ 	.word	0x00000008
.L_25:


//--------------------- .nv.callgraph             --------------------------
	.section	.nv.callgraph,"",@"SHT_CUDA_CALLGRAPH"
	.align	4
	.sectionentsize	8
	.align		4
        /*0000*/ 	.word	0x00000000
	.align		4
        /*0004*/ 	.word	0xffffffff
	.align		4
        /*0008*/ 	.word	0x00000000
	.align		4
        /*000c*/ 	.word	0xfffffffe
	.align		4
        /*0010*/ 	.word	0x00000000
	.align		4
        /*0014*/ 	.word	0xfffffffd
	.align		4
        /*0018*/ 	.word	0x00000000
	.align		4
        /*001c*/ 	.word	0xfffffffc


//--------------------- .text.triton_poi_fused_cat_9 --------------------------
	.section	.text.triton_poi_fused_cat_9,"ax",@progbits
	.align	128
        .global         triton_poi_fused_cat_9
        .type           triton_poi_fused_cat_9,@function
        .size           triton_poi_fused_cat_9,(.L_x_1 - triton_poi_fused_cat_9)
        .other          triton_poi_fused_cat_9,@"STO_CUDA_ENTRY STV_DEFAULT"
triton_poi_fused_cat_9:
.text.triton_poi_fused_cat_9:
[----:B------:R-:W-:Y:S01]  /*0000*/  LDC R1, c[0x0][0x28] ;  /* 0x00000a00ff017b82 */ /* 0x000fe20000000800 */
[----:B------:R-:W1:Y:S07]  /*0010*/  S2R R0, SR_TID.X ;  /* 0x0000000000007919 */ /* 0x000e6e0000002100 */
[----:B------:R-:W2:Y:S01]  /*0020*/  LDC.64 R8, c[0x0][0x210] ;  /* 0x00008400ff087b82 */ /* 0x000ea20000000a00 */
[----:B------:R-:W-:Y:S01]  /*0030*/  ULDC.64 UR4, c[0x0][0x210] ;  /* 0x0000840000047ab9 */ /* 0x000fe20000000a00 */
[----:B------:R-:W3:Y:S01]  /*0040*/  S2R R3, SR_CTAID.X ;  /* 0x0000000000037919 */ /* 0x000ee20000002500 */
[----:B-1----:R-:W-:-:S05]  /*0050*/  IMAD.SHL.U32 R0, R0, 0x2, RZ ;  /* 0x0000000200007824 */ /* 0x002fca00078e00ff */
[----:B------:R-:W-:-:S05]  /*0060*/  LOP3.LUT R0, R0, 0xfe, RZ, 0xc0, !PT ;  /* 0x000000fe00007812 */ /* 0x000fca00078ec0ff */
[----:B---3--:R-:W-:-:S05]  /*0070*/  IMAD R0, R3, 0x100, R0 ;  /* 0x0000010003007824 */ /* 0x008fca00078e0200 */
[----:B------:R-:W-:-:S04]  /*0080*/  SHF.R.S32.HI R3, RZ, 0x1f, R0 ;  /* 0x0000001fff037819 */ /* 0x000fc80000011400 */
[----:B------:R-:W-:Y:S02]  /*0090*/  LEA.HI R4, R3, R0, RZ, 0x7 ;  /* 0x0000000003047211 */ /* 0x000fe400078f38ff */
[----:B------:R-:W1:Y:S02]  /*00a0*/  LDC.64 R2, c[0x0][0x218] ;  /* 0x00008600ff027b82 */ /* 0x000e640000000a00 */
[----:B------:R-:W-:Y:S02]  /*00b0*/  LOP3.LUT R5, R4, 0xffffff80, RZ, 0xc0, !PT ;  /* 0xffffff8004057812 */ /* 0x000fe400078ec0ff */
[----:B------:R-:W-:-:S03]  /*00c0*/  SHF.R.S32.HI R4, RZ, 0x7, R4 ;  /* 0x00000007ff047819 */ /* 0x000fc60000011404 */
[----:B------:R-:W-:Y:S02]  /*00d0*/  IMAD.IADD R11, R0, 0x1, -R5 ;  /* 0x00000001000b7824 */ /* 0x000fe400078e0a05 */
[----:B------:R-:W-:-:S03]  /*00e0*/  IMAD.SHL.U32 R4, R4, 0x40, RZ ;  /* 0x0000004004047824 */ /* 0x000fc600078e00ff */
[C---:B------:R-:W-:Y:S01]  /*00f0*/  ISETP.GE.AND P0, PT, R11.reuse, 0x40, PT ;  /* 0x000000400b00780c */ /* 0x040fe20003f06270 */
[--C-:B------:R-:W-:Y:S01]  /*0100*/  IMAD.IADD R5, R11, 0x1, R4.reuse ;  /* 0x000000010b057824 */ /* 0x100fe200078e0204 */
[----:B------:R-:W-:Y:S02]  /*0110*/  SHF.R.S32.HI R6, RZ, 0x1f, R4 ;  /* 0x0000001fff067819 */ /* 0x000fe40000011404 */
[----:B------:R-:W-:Y:S01]  /*0120*/  IADD3 R7, P1, R11, R4, RZ ;  /* 0x000000040b077210 */ /* 0x000fe20007f3e0ff */
[----:B--2---:R-:W-:Y:S01]  /*0130*/  IMAD.WIDE R8, R5, 0x4, R8 ;  /* 0x0000000405087825 */ /* 0x004fe200078e0208 */
[----:B------:R-:W-:Y:S02]  /*0140*/  CS2R R4, SRZ ;  /* 0x0000000000047805 */ /* 0x000fe4000001ff00 */
[C---:B------:R-:W-:Y:S02]  /*0150*/  LEA.HI.X.SX32 R6, R11.reuse, R6, 0x1, P1 ;  /* 0x000000060b067211 */ /* 0x040fe400008f0eff */
[----:B------:R-:W-:-:S02]  /*0160*/  ISETP.GT.AND P1, PT, R11, 0x3f, PT ;  /* 0x0000003f0b00780c */ /* 0x000fc40003f24270 */
[----:B------:R-:W-:Y:S01]  /*0170*/  LEA R12, P2, R7, UR4, 0x2 ;  /* 0x00000004070c7c11 */ /* 0x000fe2000f8410ff */
[----:B-1----:R-:W-:Y:S01]  /*0180*/  IMAD.WIDE R10, R11, 0x4, R2 ;  /* 0x000000040b0a7825 */ /* 0x002fe200078e0202 */
[----:B------:R-:W-:Y:S02]  /*0190*/  CS2R R14, SRZ ;  /* 0x00000000000e7805 */ /* 0x000fe4000001ff00 */
[----:B------:R-:W-:Y:S02]  /*01a0*/  CS2R R16, SRZ ;  /* 0x0000000000107805 */ /* 0x000fe4000001ff00 */
[----:B------:R-:W-:Y:S02]  /*01b0*/  LEA.HI.X R13, R7, UR5, R6, 0x2, P2 ;  /* 0x00000005070d7c11 */ /* 0x000fe400090f1406 */
[----:B------:R-:W-:Y:S01]  /*01c0*/  CS2R R6, SRZ ;  /* 0x0000000000067805 */ /* 0x000fe2000001ff00 */
[----:B------:R-:W-:Y:S01]  /*01d0*/  ULDC.64 UR4, c[0x0][0x208] ;  /* 0x0000820000047ab9 */ /* 0x000fe20000000a00 */
[----:B------:R-:W1:Y:S01]  /*01e0*/  LDC.64 R2, c[0x0][0x220] ;  /* 0x00008800ff027b82 */ /* 0x000e620000000a00 */
[----:B------:R-:W2:Y:S04]  /*01f0*/  @!P0 LDG.E.EL.64 R4, desc[UR4][R8.64] ;  /* 0x0000000408048981 */ /* 0x000ea8000c2e1b00 */
[----:B------:R-:W3:Y:S04]  /*0200*/  @!P0 LDG.E.EL.64 R6, desc[UR4][R10.64] ;  /* 0x000000040a068981 */ /* 0x000ee8000c2e1b00 */
[----:B------:R-:W4:Y:S04]  /*0210*/  @P1 LDG.E.EL.64 R14, desc[UR4][R12.64+-0x100] ;  /* 0xffff00040c0e1981 */ /* 0x000f28000c2e1b00 */
[----:B------:R-:W5:Y:S01]  /*0220*/  @P1 LDG.E.EL.64 R16, desc[UR4][R10.64+-0x100] ;  /* 0xffff00040a101981 */ /* 0x000f62000c2e1b00 */
[----:B-1----:R-:W-:Y:S01]  /*0230*/  IMAD.WIDE R2, R0, 0x4, R2 ;  /* 0x0000000400027825 */ /* 0x002fe200078e0202 */
[----:B--2---:R-:W-:-:S02]  /*0240*/  SEL R9, R4, RZ, !P0 ;  /* 0x000000ff04097207 */ /* 0x004fc40004000000 */
[----:B------:R-:W-:Y:S02]  /*0250*/  SEL R4, R5, RZ, !P0 ;  /* 0x000000ff05047207 */ /* 0x000fe40004000000 */
[----:B---3--:R-:W-:Y:S02]  /*0260*/  SEL R6, R6, RZ, !P0 ;  /* 0x000000ff06067207 */ /* 0x008fe40004000000 */
[----:B----4-:R-:W-:Y:S02]  /*0270*/  SEL R5, R14, RZ, P1 ;  /* 0x000000ff0e057207 */ /* 0x010fe40000800000 */
[----:B------:R-:W-:Y:S02]  /*0280*/  SEL R8, R15, RZ, P1 ;  /* 0x000000ff0f087207 */ /* 0x000fe40000800000 */
[----:B-----5:R-:W-:Y:S02]  /*0290*/  SEL R17, R17, RZ, P1 ;  /* 0x000000ff11117207 */ /* 0x020fe40000800000 */
[----:B------:R-:W-:-:S02]  /*02a0*/  SEL R16, R16, RZ, P1 ;  /* 0x000000ff10107207 */ /* 0x000fc40000800000 */
[C---:B------:R-:W-:Y:S01]  /*02b0*/  FSETP.GEU.AND P2, PT, R9.reuse, -R6, PT ;  /* 0x800000060900720b */ /* 0x040fe20003f4e000 */
[----:B------:R-:W-:Y:S01]  /*02c0*/  FADD R6, R9, R6 ;  /* 0x0000000609067221 */ /* 0x000fe20000000000 */
[----:B------:R-:W-:Y:S01]  /*02d0*/  SEL R7, R7, RZ, !P0 ;  /* 0x000000ff07077207 */ /* 0x000fe20004000000 */
[----:B------:R-:W-:Y:S01]  /*02e0*/  FADD R17, R8, R17 ;  /* 0x0000001108117221 */ /* 0x000fe20000000000 */
[----:B------:R-:W-:Y:S02]  /*02f0*/  FADD R16, R5, R16 ;  /* 0x0000001005107221 */ /* 0x000fe40000000000 */
[C---:B------:R-:W-:Y:S01]  /*0300*/  FSETP.GEU.AND P1, PT, R4.reuse, -R7, PT ;  /* 0x800000070400720b */ /* 0x040fe20003f2e000 */
[----:B------:R-:W-:Y:S01]  /*0310*/  FADD R7, R4, R7 ;  /* 0x0000000704077221 */ /* 0x000fe20000000000 */
[----:B------:R-:W-:Y:S02]  /*0320*/  FSEL R6, R6, RZ, P2 ;  /* 0x000000ff06067208 */ /* 0x000fe40001000000 */
[----:B------:R-:W-:Y:S01]  /*0330*/  FSETP.GEU.AND P3, PT, -R17, RZ, PT ;  /* 0x000000ff1100720b */ /* 0x000fe20003f6e100 */
[----:B------:R-:W-:Y:S01]  /*0340*/  FADD R17, RZ, -R17 ;  /* 0x80000011ff117221 */ /* 0x000fe20000000000 */
[----:B------:R-:W-:Y:S01]  /*0350*/  FSETP.GEU.AND P2, PT, -R16, RZ, PT ;  /* 0x000000ff1000720b */ /* 0x000fe20003f4e100 */
[----:B------:R-:W-:Y:S01]  /*0360*/  FADD R16, RZ, -R16 ;  /* 0x80000010ff107221 */ /* 0x000fe20000000000 */
[----:B------:R-:W-:-:S02]  /*0370*/  FSEL R7, R7, RZ, P1 ;  /* 0x000000ff07077208 */ /* 0x000fc40000800000 */
[----:B------:R-:W-:Y:S02]  /*0380*/  @P0 FSEL R7, R17, RZ, P3 ;  /* 0x000000ff11070208 */ /* 0x000fe40001800000 */
[----:B------:R-:W-:-:S05]  /*0390*/  @P0 FSEL R6, R16, RZ, P2 ;  /* 0x000000ff10060208 */ /* 0x000fca0001000000 */
[----:B------:R-:W-:Y:S01]  /*03a0*/  STG.E.64 desc[UR4][R2.64], R6 ;  /* 0x0000000602007986 */ /* 0x000fe2000c101b04 */
[----:B------:R-:W-:Y:S05]  /*03b0*/  EXIT ;  /* 0x000000000000794d */ /* 0x000fea0003800000 */
.L_x_0:
[----:B------:R-:W-:-:S00]  /*03c0*/  BRA `(.L_x_0) ;  /* 0xfffffffc00fc7947 */ /* 0x000fc0000383ffff */
[----:B------:R-:W-:-:S00]  /*03d0*/  NOP ;  /* 0x0000000000007918 */ /* 0x000fc00000000000 */
        /* <DEDUP_REMOVED lines=10> */
.L_x_1:


//--------------------- .nv.constant0.triton_poi_fused_cat_9 --------------------------
	.section	.nv.constant0.triton_poi_fused_cat_9,"a",@progbits
	.sectionflags	@""
	.align	4
.nv.constant0.triton_poi_fused_cat_9:
	.zero		556
